//
// Generated by NVIDIA NVVM Compiler
//
// Compiler Build ID: CL-36424714
// Cuda compilation tools, release 13.0, V13.0.88
// Based on NVVM 20.0.0
//

.version 9.0
.target sm_100
.address_size 64

	// .globl	_ZN16nvshmem_tutorial14intranode_sync17signal_completionEPii

.visible .entry _ZN16nvshmem_tutorial14intranode_sync17signal_completionEPii(
	.param .u64 .ptr .align 1 _ZN16nvshmem_tutorial14intranode_sync17signal_completionEPii_param_0,
	.param .u32 _ZN16nvshmem_tutorial14intranode_sync17signal_completionEPii_param_1
)
{
	.reg .b32 	%r<3>;
	.reg .b64 	%rd<3>;

	ld.param.u64 	%rd1, [_ZN16nvshmem_tutorial14intranode_sync17signal_completionEPii_param_0];
	ld.param.u32 	%r1, [_ZN16nvshmem_tutorial14intranode_sync17signal_completionEPii_param_1];
	cvta.to.global.u64 	%rd2, %rd1;
	atom.global.exch.b32 	%r2, [%rd2], %r1;
	ret;

}
	// .globl	_ZN16nvshmem_tutorial14intranode_sync15wait_for_signalEPii
.visible .entry _ZN16nvshmem_tutorial14intranode_sync15wait_for_signalEPii(
	.param .u64 .ptr .align 1 _ZN16nvshmem_tutorial14intranode_sync15wait_for_signalEPii_param_0,
	.param .u32 _ZN16nvshmem_tutorial14intranode_sync15wait_for_signalEPii_param_1
)
{
	.reg .pred 	%p<3>;
	.reg .b32 	%r<5>;
	.reg .b64 	%rd<3>;

	ld.param.u64 	%rd2, [_ZN16nvshmem_tutorial14intranode_sync15wait_for_signalEPii_param_0];
	ld.param.u32 	%r1, [_ZN16nvshmem_tutorial14intranode_sync15wait_for_signalEPii_param_1];
	cvta.to.global.u64 	%rd1, %rd2;
	atom.global.or.b32 	%r2, [%rd1], 0;
	setp.eq.s32 	%p1, %r2, %r1;
	@%p1 bra 	$L__BB1_2;
$L__BB1_1:
	mov.b32 	%r3, 100;
	// begin inline asm
	nanosleep.u32 %r3;
	// end inline asm
	atom.global.or.b32 	%r4, [%rd1], 0;
	setp.ne.s32 	%p2, %r4, %r1;
	@%p2 bra 	$L__BB1_1;
$L__BB1_2:
	ret;

}
	// .globl	_ZN16nvshmem_tutorial14intranode_sync12reset_signalEPi
.visible .entry _ZN16nvshmem_tutorial14intranode_sync12reset_signalEPi(
	.param .u64 .ptr .align 1 _ZN16nvshmem_tutorial14intranode_sync12reset_signalEPi_param_0
)
{
	.reg .b32 	%r<2>;
	.reg .b64 	%rd<3>;

	ld.param.u64 	%rd1, [_ZN16nvshmem_tutorial14intranode_sync12reset_signalEPi_param_0];
	cvta.to.global.u64 	%rd2, %rd1;
	atom.global.exch.b32 	%r1, [%rd2], 0;
	ret;

}


// ===== COMPILED SASS (sm_100) =====

	.target	sm_100

	.elftype	@"ET_EXEC"


//--------------------- .note.nv.tkinfo           --------------------------
	.section	.note.nv.tkinfo,"",@"SHT_NOTE"
	.sectionflags	@"SHF_NOTE_NV_TKINFO"
	.tkinfo
        /*0018*/ 	.word	0x00000002
        /*0030*/ 	.string	""
        /*0030*/ 	.string	"ptxas"
        /*0030*/ 	.string	"Cuda compilation tools, release 13.0, V13.0.88"
        /*0030*/ 	.string	"Build cuda_13.0.r13.0/compiler.36424714_0"
        /*0030*/ 	.string	"-arch sm_100 -m 64 "



//--------------------- .note.nv.cuinfo           --------------------------
	.section	.note.nv.cuinfo,"",@"SHT_NOTE"
	.sectionflags	@"SHF_NOTE_NV_CUINFO"
        /*0018*/ 	.short	0x0002
        /*001a*/ 	.short	0x0064
        /*001c*/ 	.short	0x0082
	.zero		2


//--------------------- .nv.info                  --------------------------
	.section	.nv.info,"",@"SHT_CUDA_INFO"
	.align	4


	//----- nvinfo : EIATTR_REGCOUNT
	.align		4
        /*0000*/ 	.byte	0x04, 0x2f
        /*0002*/ 	.short	(.L_1 - .L_0)
	.align		4
.L_0:
        /*0004*/ 	.word	index@(_ZN16nvshmem_tutorial14intranode_sync17signal_completionEPii)
        /*0008*/ 	.word	0x00000008


	//----- nvinfo : EIATTR_FRAME_SIZE
	.align		4
.L_1:
        /*000c*/ 	.byte	0x04, 0x11
        /*000e*/ 	.short	(.L_3 - .L_2)
	.align		4
.L_2:
        /*0010*/ 	.word	index@(_ZN16nvshmem_tutorial14intranode_sync17signal_completionEPii)
        /*0014*/ 	.word	0x00000000


	//----- nvinfo : EIATTR_REGCOUNT
	.align		4
.L_3:
        /*0018*/ 	.byte	0x04, 0x2f
        /*001a*/ 	.short	(.L_5 - .L_4)
	.align		4
.L_4:
        /*001c*/ 	.word	index@(_ZN16nvshmem_tutorial14intranode_sync15wait_for_signalEPii)
        /*0020*/ 	.word	0x00000006


	//----- nvinfo : EIATTR_FRAME_SIZE
	.align		4
.L_5:
        /*0024*/ 	.byte	0x04, 0x11
        /*0026*/ 	.short	(.L_7 - .L_6)
	.align		4
.L_6:
        /*0028*/ 	.word	index@(_ZN16nvshmem_tutorial14intranode_sync15wait_for_signalEPii)
        /*002c*/ 	.word	0x00000000


	//----- nvinfo : EIATTR_REGCOUNT
	.align		4
.L_7:
        /*0030*/ 	.byte	0x04, 0x2f
        /*0032*/ 	.short	(.L_9 - .L_8)
	.align		4
.L_8:
        /*0034*/ 	.word	index@(_ZN16nvshmem_tutorial14intranode_sync12reset_signalEPi)
        /*0038*/ 	.word	0x00000006


	//----- nvinfo : EIATTR_FRAME_SIZE
	.align		4
.L_9:
        /*003c*/ 	.byte	0x04, 0x11
        /*003e*/ 	.short	(.L_11 - .L_10)
	.align		4
.L_10:
        /*0040*/ 	.word	index@(_ZN16nvshmem_tutorial14intranode_sync12reset_signalEPi)
        /*0044*/ 	.word	0x00000000


	//----- nvinfo : EIATTR_MIN_STACK_SIZE
	.align		4
.L_11:
        /*0048*/ 	.byte	0x04, 0x12
        /*004a*/ 	.short	(.L_13 - .L_12)
	.align		4
.L_12:
        /*004c*/ 	.word	index@(_ZN16nvshmem_tutorial14intranode_sync12reset_signalEPi)
        /*0050*/ 	.word	0x00000000


	//----- nvinfo : EIATTR_MIN_STACK_SIZE
	.align		4
.L_13:
        /*0054*/ 	.byte	0x04, 0x12
        /*0056*/ 	.short	(.L_15 - .L_14)
	.align		4
.L_14:
        /*0058*/ 	.word	index@(_ZN16nvshmem_tutorial14intranode_sync15wait_for_signalEPii)
        /*005c*/ 	.word	0x00000000


	//----- nvinfo : EIATTR_MIN_STACK_SIZE
	.align		4
.L_15:
        /*0060*/ 	.byte	0x04, 0x12
        /*0062*/ 	.short	(.L_17 - .L_16)
	.align		4
.L_16:
        /*0064*/ 	.word	index@(_ZN16nvshmem_tutorial14intranode_sync17signal_completionEPii)
        /*0068*/ 	.word	0x00000000
.L_17:


//--------------------- .nv.compat                --------------------------
	.section	.nv.compat,"",@"SHT_CUDA_COMPAT_INFO"
	.align	4
        /*0000*/ 	.byte	0x02, 0x09, 0x00, 0x00, 0x02, 0x02, 0x01, 0x00, 0x02, 0x05, 0x05, 0x00, 0x03, 0x07, 0x01, 0x01
        /*0010*/ 	.byte	0x02, 0x03, 0x00, 0x00, 0x02, 0x06, 0x01, 0x00, 0x04, 0x0b, 0x08, 0x00, 0x09, 0x00, 0x00, 0x00
        /*0020*/ 	.byte	0x00, 0x00, 0x00, 0x00


//--------------------- .nv.info._ZN16nvshmem_tutorial14intranode_sync12reset_signalEPi --------------------------
	.section	.nv.info._ZN16nvshmem_tutorial14intranode_sync12reset_signalEPi,"",@"SHT_CUDA_INFO"
	.sectionflags	@""
	.align	4


	//----- nvinfo : EIATTR_CUDA_API_VERSION
	.align		4
        /*0000*/ 	.byte	0x04, 0x37
        /*0002*/ 	.short	(.L_19 - .L_18)
.L_18:
        /*0004*/ 	.word	0x00000082


	//----- nvinfo : EIATTR_KPARAM_INFO
	.align		4
.L_19:
        /*0008*/ 	.byte	0x04, 0x17
        /*000a*/ 	.short	(.L_21 - .L_20)
.L_20:
        /*000c*/ 	.word	0x00000000
        /*0010*/ 	.short	0x0000
        /*0012*/ 	.short	0x0000
        /*0014*/ 	.byte	0x00, 0xf5, 0x21, 0x00


	//----- nvinfo : EIATTR_SPARSE_MMA_MASK
	.align		4
.L_21:
        /*0018*/ 	.byte	0x03, 0x50
        /*001a*/ 	.short	0x0000


	//----- nvinfo : EIATTR_MAXREG_COUNT
	.align		4
        /*001c*/ 	.byte	0x03, 0x1b
        /*001e*/ 	.short	0x00ff


	//----- nvinfo : EIATTR_MERCURY_ISA_VERSION
	.align		4
        /*0020*/ 	.byte	0x03, 0x5f
        /*0022*/ 	.short	0x0101


	//----- nvinfo : EIATTR_VRC_CTA_INIT_COUNT
	.align		4
        /*0024*/ 	.byte	0x02, 0x4a
	.zero		1
	.zero		1


	//----- nvinfo : EIATTR_EXIT_INSTR_OFFSETS
	.align		4
        /*0028*/ 	.byte	0x04, 0x1c
        /*002a*/ 	.short	(.L_23 - .L_22)


	//   ....[0]....
.L_22:
        /*002c*/ 	.word	0x00000040


	//----- nvinfo : EIATTR_CBANK_PARAM_SIZE
	.align		4
.L_23:
        /*0030*/ 	.byte	0x03, 0x19
        /*0032*/ 	.short	0x0008


	//----- nvinfo : EIATTR_PARAM_CBANK
	.align		4
        /*0034*/ 	.byte	0x04, 0x0a
        /*0036*/ 	.short	(.L_25 - .L_24)
	.align		4
.L_24:
        /*0038*/ 	.word	index@(.nv.constant0._ZN16nvshmem_tutorial14intranode_sync12reset_signalEPi)
        /*003c*/ 	.short	0x0380
        /*003e*/ 	.short	0x0008


	//----- nvinfo : EIATTR_SW_WAR
	.align		4
.L_25:
        /*0040*/ 	.byte	0x04, 0x36
        /*0042*/ 	.short	(.L_27 - .L_26)
.L_26:
        /*0044*/ 	.word	0x00000008
.L_27:


//--------------------- .nv.info._ZN16nvshmem_tutorial14intranode_sync15wait_for_signalEPii --------------------------
	.section	.nv.info._ZN16nvshmem_tutorial14intranode_sync15wait_for_signalEPii,"",@"SHT_CUDA_INFO"
	.sectionflags	@""
	.align	4


	//----- nvinfo : EIATTR_CUDA_API_VERSION
	.align		4
        /*0000*/ 	.byte	0x04, 0x37
        /*0002*/ 	.short	(.L_29 - .L_28)
.L_28:
        /*0004*/ 	.word	0x00000082


	//----- nvinfo : EIATTR_KPARAM_INFO
	.align		4
.L_29:
        /*0008*/ 	.byte	0x04, 0x17
        /*000a*/ 	.short	(.L_31 - .L_30)
.L_30:
        /*000c*/ 	.word	0x00000000
        /*0010*/ 	.short	0x0001
        /*0012*/ 	.short	0x0008
        /*0014*/ 	.byte	0x00, 0xf0, 0x11, 0x00


	//----- nvinfo : EIATTR_KPARAM_INFO
	.align		4
.L_31:
        /*0018*/ 	.byte	0x04, 0x17
        /*001a*/ 	.short	(.L_33 - .L_32)
.L_32:
        /*001c*/ 	.word	0x00000000
        /*0020*/ 	.short	0x0000
        /*0022*/ 	.short	0x0000
        /*0024*/ 	.byte	0x00, 0xf5, 0x21, 0x00


	//----- nvinfo : EIATTR_SPARSE_MMA_MASK
	.align		4
.L_33:
        /*0028*/ 	.byte	0x03, 0x50
        /*002a*/ 	.short	0x0000


	//----- nvinfo : EIATTR_MAXREG_COUNT
	.align		4
        /*002c*/ 	.byte	0x03, 0x1b
        /*002e*/ 	.short	0x00ff


	//----- nvinfo : EIATTR_MERCURY_ISA_VERSION
	.align		4
        /*0030*/ 	.byte	0x03, 0x5f
        /*0032*/ 	.short	0x0101


	//----- nvinfo : EIATTR_VRC_CTA_INIT_COUNT
	.align		4
        /*0034*/ 	.byte	0x02, 0x4a
	.zero		1
	.zero		1


	//----- nvinfo : EIATTR_EXIT_INSTR_OFFSETS
	.align		4
        /*0038*/ 	.byte	0x04, 0x1c
        /*003a*/ 	.short	(.L_35 - .L_34)


	//   ....[0]....
.L_34:
        /*003c*/ 	.word	0x00000060


	//   ....[1]....
        /*0040*/ 	.word	0x000000b0


	//----- nvinfo : EIATTR_CRS_STACK_SIZE
	.align		4
.L_35:
        /*0044*/ 	.byte	0x04, 0x1e
        /*0046*/ 	.short	(.L_37 - .L_36)
.L_36:
        /*0048*/ 	.word	0x00000000


	//----- nvinfo : EIATTR_CBANK_PARAM_SIZE
	.align		4
.L_37:
        /*004c*/ 	.byte	0x03, 0x19
        /*004e*/ 	.short	0x000c


	//----- nvinfo : EIATTR_PARAM_CBANK
	.align		4
        /*0050*/ 	.byte	0x04, 0x0a
        /*0052*/ 	.short	(.L_39 - .L_38)
	.align		4
.L_38:
        /*0054*/ 	.word	index@(.nv.constant0._ZN16nvshmem_tutorial14intranode_sync15wait_for_signalEPii)
        /*0058*/ 	.short	0x0380
        /*005a*/ 	.short	0x000c


	//----- nvinfo : EIATTR_SW_WAR
	.align		4
.L_39:
        /*005c*/ 	.byte	0x04, 0x36
        /*005e*/ 	.short	(.L_41 - .L_40)
.L_40:
        /*0060*/ 	.word	0x00000008
.L_41:


//--------------------- .nv.info._ZN16nvshmem_tutorial14intranode_sync17signal_completionEPii --------------------------
	.section	.nv.info._ZN16nvshmem_tutorial14intranode_sync17signal_completionEPii,"",@"SHT_CUDA_INFO"
	.sectionflags	@""
	.align	4


	//----- nvinfo : EIATTR_CUDA_API_VERSION
	.align		4
        /*0000*/ 	.byte	0x04, 0x37
        /*0002*/ 	.short	(.L_43 - .L_42)
.L_42:
        /*0004*/ 	.word	0x00000082


	//----- nvinfo : EIATTR_KPARAM_INFO
	.align		4
.L_43:
        /*0008*/ 	.byte	0x04, 0x17
        /*000a*/ 	.short	(.L_45 - .L_44)
.L_44:
        /*000c*/ 	.word	0x00000000
        /*0010*/ 	.short	0x0001
        /*0012*/ 	.short	0x0008
        /*0014*/ 	.byte	0x00, 0xf0, 0x11, 0x00


	//----- nvinfo : EIATTR_KPARAM_INFO
	.align		4
.L_45:
        /*0018*/ 	.byte	0x04, 0x17
        /*001a*/ 	.short	(.L_47 - .L_46)
.L_46:
        /*001c*/ 	.word	0x00000000
        /*0020*/ 	.short	0x0000
        /*0022*/ 	.short	0x0000
        /*0024*/ 	.byte	0x00, 0xf5, 0x21, 0x00


	//----- nvinfo : EIATTR_SPARSE_MMA_MASK
	.align		4
.L_47:
        /*0028*/ 	.byte	0x03, 0x50
        /*002a*/ 	.short	0x0000


	//----- nvinfo : EIATTR_MAXREG_COUNT
	.align		4
        /*002c*/ 	.byte	0x03, 0x1b
        /*002e*/ 	.short	0x00ff


	//----- nvinfo : EIATTR_MERCURY_ISA_VERSION
	.align		4
        /*0030*/ 	.byte	0x03, 0x5f
        /*0032*/ 	.short	0x0101


	//----- nvinfo : EIATTR_VRC_CTA_INIT_COUNT
	.align		4
        /*0034*/ 	.byte	0x02, 0x4a
	.zero		1
	.zero		1


	//----- nvinfo : EIATTR_EXIT_INSTR_OFFSETS
	.align		4
        /*0038*/ 	.byte	0x04, 0x1c
        /*003a*/ 	.short	(.L_49 - .L_48)


	//   ....[0]....
.L_48:
        /*003c*/ 	.word	0x00000050


	//----- nvinfo : EIATTR_CBANK_PARAM_SIZE
	.align		4
.L_49:
        /*0040*/ 	.byte	0x03, 0x19
        /*0042*/ 	.short	0x000c


	//----- nvinfo : EIATTR_PARAM_CBANK
	.align		4
        /*0044*/ 	.byte	0x04, 0x0a
        /*0046*/ 	.short	(.L_51 - .L_50)
	.align		4
.L_50:
        /*0048*/ 	.word	index@(.nv.constant0._ZN16nvshmem_tutorial14intranode_sync17signal_completionEPii)
        /*004c*/ 	.short	0x0380
        /*004e*/ 	.short	0x000c


	//----- nvinfo : EIATTR_SW_WAR
	.align		4
.L_51:
        /*0050*/ 	.byte	0x04, 0x36
        /*0052*/ 	.short	(.L_53 - .L_52)
.L_52:
        /*0054*/ 	.word	0x00000008
.L_53:


//--------------------- .nv.callgraph             --------------------------
	.section	.nv.callgraph,"",@"SHT_CUDA_CALLGRAPH"
	.align	4
	.sectionentsize	8
	.align		4
        /*0000*/ 	.word	0x00000000
	.align		4
        /*0004*/ 	.word	0xffffffff
	.align		4
        /*0008*/ 	.word	0x00000000
	.align		4
        /*000c*/ 	.word	0xfffffffe
	.align		4
        /*0010*/ 	.word	0x00000000
	.align		4
        /*0014*/ 	.word	0xfffffffd
	.align		4
        /*0018*/ 	.word	0x00000000
	.align		4
        /*001c*/ 	.word	0xfffffffc


//--------------------- .text._ZN16nvshmem_tutorial14intranode_sync12reset_signalEPi --------------------------
	.section	.text._ZN16nvshmem_tutorial14intranode_sync12reset_signalEPi,"ax",@progbits
	.align	128
        .global         _ZN16nvshmem_tutorial14intranode_sync12reset_signalEPi
        .type           _ZN16nvshmem_tutorial14intranode_sync12reset_signalEPi,@function
        .size           _ZN16nvshmem_tutorial14intranode_sync12reset_signalEPi,(.L_x_4 - _ZN16nvshmem_tutorial14intranode_sync12reset_signalEPi)
        .other          _ZN16nvshmem_tutorial14intranode_sync12reset_signalEPi,@"STO_CUDA_ENTRY STV_DEFAULT"
_ZN16nvshmem_tutorial14intranode_sync12reset_signalEPi:
.text._ZN16nvshmem_tutorial14intranode_sync12reset_signalEPi:
[----:B------:R-:W-:Y:S08]  /*0000*/  LDC R1, c[0x0][0x37c] ;  /* 0x0000df00ff017b82 */ /* 0x000ff00000000800 */
[----:B------:R-:W0:Y:S01]  /*0010*/  LDC.64 R2, c[0x0][0x380] ;  /* 0x0000e000ff027b82 */ /* 0x000e220000000a00 */
[----:B------:R-:W0:Y:S02]  /*0020*/  LDCU.64 UR4, c[0x0][0x358] ;  /* 0x00006b00ff0477ac */ /* 0x000e240008000a00 */
[----:B0-----:R-:W-:Y:S01]  /*0030*/  ATOMG.E.EXCH.STRONG.GPU PT, RZ, desc[UR4][R2.64], RZ ;  /* 0x800000ff02ff79a8 */ /* 0x001fe2000c1ef104 */
[----:B------:R-:W-:Y:S05]  /*0040*/  EXIT ;  /* 0x000000000000794d */ /* 0x000fea0003800000 */
.L_x_0:
[----:B------:R-:W-:-:S00]  /*0050*/  BRA `(.L_x_0) ;  /* 0xfffffffc00fc7947 */ /* 0x000fc0000383ffff */
[----:B------:R-:W-:-:S00]  /*0060*/  NOP ;  /* 0x0000000000007918 */ /* 0x000fc00000000000 */
        /* <DEDUP_REMOVED lines=9> */
.L_x_4:


//--------------------- .text._ZN16nvshmem_tutorial14intranode_sync15wait_for_signalEPii --------------------------
	.section	.text._ZN16nvshmem_tutorial14intranode_sync15wait_for_signalEPii,"ax",@progbits
	.align	128
        .global         _ZN16nvshmem_tutorial14intranode_sync15wait_for_signalEPii
        .type           _ZN16nvshmem_tutorial14intranode_sync15wait_for_signalEPii,@function
        .size           _ZN16nvshmem_tutorial14intranode_sync15wait_for_signalEPii,(.L_x_5 - _ZN16nvshmem_tutorial14intranode_sync15wait_for_signalEPii)
        .other          _ZN16nvshmem_tutorial14intranode_sync15wait_for_signalEPii,@"STO_CUDA_ENTRY STV_DEFAULT"
_ZN16nvshmem_tutorial14intranode_sync15wait_for_signalEPii:
.text._ZN16nvshmem_tutorial14intranode_sync15wait_for_signalEPii:
[----:B------:R-:W-:Y:S08]  /*0000*/  LDC R1, c[0x0][0x37c] ;  /* 0x0000df00ff017b82 */ /* 0x000ff00000000800 */
[----:B------:R-:W0:Y:S01]  /*0010*/  LDC.64 R2, c[0x0][0x380] ;  /* 0x0000e000ff027b82 */ /* 0x000e220000000a00 */
[----:B------:R-:W0:Y:S01]  /*0020*/  LDCU.64 UR4, c[0x0][0x358] ;  /* 0x00006b00ff0477ac */ /* 0x000e220008000a00 */
[----:B------:R-:W1:Y:S01]  /*0030*/  LDCU UR6, c[0x0][0x388] ;  /* 0x00007100ff0677ac */ /* 0x000e620008000800 */
[----:B0-----:R-:W1:Y:S02]  /*0040*/  ATOMG.E.OR.STRONG.GPU PT, R0, desc[UR4][R2.64], RZ ;  /* 0x800000ff020079a8 */ /* 0x001e64000b1ef104 */
[----:B-1----:R-:W-:-:S13]  /*0050*/  ISETP.NE.AND P0, PT, R0, UR6, PT ;  /* 0x0000000600007c0c */ /* 0x002fda000bf05270 */
[----:B------:R-:W-:Y:S05]  /*0060*/  @!P0 EXIT ;  /* 0x000000000000894d */ /* 0x000fea0003800000 */
.L_x_1:
[----:B------:R-:W-:Y:S05]  /*0070*/  NANOSLEEP 0x64 ;  /* 0x000000640000795d */ /* 0x000fea0003800000 */
[----:B------:R-:W2:Y:S02]  /*0080*/  ATOMG.E.OR.STRONG.GPU PT, R0, desc[UR4][R2.64], RZ ;  /* 0x800000ff020079a8 */ /* 0x000ea4000b1ef104 */
[----:B--2---:R-:W-:-:S13]  /*0090*/  ISETP.NE.AND P0, PT, R0, UR6, PT ;  /* 0x0000000600007c0c */ /* 0x004fda000bf05270 */
[----:B------:R-:W-:Y:S05]  /*00a0*/  @P0 BRA `(.L_x_1) ;  /* 0xfffffffc00f00947 */ /* 0x000fea000383ffff */
[----:B------:R-:W-:Y:S05]  /*00b0*/  EXIT ;  /* 0x000000000000794d */ /* 0x000fea0003800000 */
.L_x_2:
        /* <DEDUP_REMOVED lines=12> */
.L_x_5:


//--------------------- .text._ZN16nvshmem_tutorial14intranode_sync17signal_completionEPii --------------------------
	.section	.text._ZN16nvshmem_tutorial14intranode_sync17signal_completionEPii,"ax",@progbits
	.align	128
        .global         _ZN16nvshmem_tutorial14intranode_sync17signal_completionEPii
        .type           _ZN16nvshmem_tutorial14intranode_sync17signal_completionEPii,@function
        .size           _ZN16nvshmem_tutorial14intranode_sync17signal_completionEPii,(.L_x_6 - _ZN16nvshmem_tutorial14intranode_sync17signal_completionEPii)
        .other          _ZN16nvshmem_tutorial14intranode_sync17signal_completionEPii,@"STO_CUDA_ENTRY STV_DEFAULT"
_ZN16nvshmem_tutorial14intranode_sync17signal_completionEPii:
.text._ZN16nvshmem_tutorial14intranode_sync17signal_completionEPii:
[----:B------:R-:W-:Y:S08]  /*0000*/  LDC R1, c[0x0][0x37c] ;  /* 0x0000df00ff017b82 */ /* 0x000ff00000000800 */
[----:B------:R-:W0:Y:S01]  /*0010*/  LDC R5, c[0x0][0x388] ;  /* 0x0000e200ff057b82 */ /* 0x000e220000000800 */
[----:B------:R-:W0:Y:S07]  /*0020*/  LDCU.64 UR4, c[0x0][0x358] ;  /* 0x00006b00ff0477ac */ /* 0x000e2e0008000a00 */
[----:B------:R-:W0:Y:S02]  /*0030*/  LDC.64 R2, c[0x0][0x380] ;  /* 0x0000e000ff027b82 */ /* 0x000e240000000a00 */
[----:B0-----:R-:W-:Y:S01]  /*0040*/  ATOMG.E.EXCH.STRONG.GPU PT, RZ, desc[UR4][R2.64], R5 ;  /* 0x8000000502ff79a8 */ /* 0x001fe2000c1ef104 */
[----:B------:R-:W-:Y:S05]  /*0050*/  EXIT ;  /* 0x000000000000794d */ /* 0x000fea0003800000 */
.L_x_3:
        /* <DEDUP_REMOVED lines=10> */
.L_x_6:


//--------------------- .nv.shared.reserved.0     --------------------------
	.section	.nv.shared.reserved.0,"aw",@nobits
	.weak		__nv_reservedSMEM_offset_0_alias
	.size		__nv_reservedSMEM_offset_0_alias, 0, 64
	.other		__nv_reservedSMEM_offset_0_alias,@"STO_CUDA_RESERVED_SHARED STV_DEFAULT"
__nv_reservedSMEM_offset_0_alias:
	.zero		0
	.zero		64


//--------------------- .nv.constant0._ZN16nvshmem_tutorial14intranode_sync12reset_signalEPi --------------------------
	.section	.nv.constant0._ZN16nvshmem_tutorial14intranode_sync12reset_signalEPi,"a",@progbits
	.sectionflags	@""
	.align	4
.nv.constant0._ZN16nvshmem_tutorial14intranode_sync12reset_signalEPi:
	.zero		904


//--------------------- .nv.constant0._ZN16nvshmem_tutorial14intranode_sync15wait_for_signalEPii --------------------------
	.section	.nv.constant0._ZN16nvshmem_tutorial14intranode_sync15wait_for_signalEPii,"a",@progbits
	.sectionflags	@""
	.align	4
.nv.constant0._ZN16nvshmem_tutorial14intranode_sync15wait_for_signalEPii:
	.zero		908


//--------------------- .nv.constant0._ZN16nvshmem_tutorial14intranode_sync17signal_completionEPii --------------------------
	.section	.nv.constant0._ZN16nvshmem_tutorial14intranode_sync17signal_completionEPii,"a",@progbits
	.sectionflags	@""
	.align	4
.nv.constant0._ZN16nvshmem_tutorial14intranode_sync17signal_completionEPii:
	.zero		908


//--------------------- SYMBOLS --------------------------

	.type		.nv.reservedSmem.offset0,@object
	.size		.nv.reservedSmem.offset0,0x4
